	.headerflags	@"EF_CUDA_TEXMODE_UNIFIED EF_CUDA_64BIT_ADDRESS EF_CUDA_ACCELERATORS EF_CUDA_SM90 EF_CUDA_VIRTUAL_SM(EF_CUDA_SM90)"
	.elftype	@"ET_EXEC"


//--------------------- .nv.info                  --------------------------
	.section	.nv.info,"",@"SHT_CUDA_INFO"
	.align	4


	//----- nvinfo : EIATTR_REGCOUNT
	.align		4
        /*0000*/ 	.byte	0x04, 0x2f
        /*0002*/ 	.short	(.L_1 - .L_0)
	.align		4
.L_0:
        /*0004*/ 	.word	index@(triton_poi_fused_relu_threshold_backward_9)
        /*0008*/ 	.word	0x0000000e


	//----- nvinfo : EIATTR_MIN_STACK_SIZE
	.align		4
.L_1:
        /*000c*/ 	.byte	0x04, 0x12
        /*000e*/ 	.short	(.L_3 - .L_2)
	.align		4
.L_2:
        /*0010*/ 	.word	index@(triton_poi_fused_relu_threshold_backward_9)
        /*0014*/ 	.word	0x00000000


	//----- nvinfo : EIATTR_FRAME_SIZE
	.align		4
.L_3:
        /*0018*/ 	.byte	0x04, 0x11
        /*001a*/ 	.short	(.L_5 - .L_4)
	.align		4
.L_4:
        /*001c*/ 	.word	index@(triton_poi_fused_relu_threshold_backward_9)
        /*0020*/ 	.word	0x00000000


	//----- nvinfo : EIATTR_MIN_STACK_SIZE
	.align		4
.L_5:
        /*0024*/ 	.byte	0x04, 0x12
        /*0026*/ 	.short	(.L_7 - .L_6)
	.align		4
.L_6:
        /*0028*/ 	.word	index@(triton_poi_fused_relu_threshold_backward_9)
        /*002c*/ 	.word	0x00000000
.L_7:


//--------------------- .nv.info.triton_poi_fused_relu_threshold_backward_9 --------------------------
	.section	.nv.info.triton_poi_fused_relu_threshold_backward_9,"",@"SHT_CUDA_INFO"
	.sectionflags	@""
	.align	4


	//----- nvinfo : EIATTR_CUDA_API_VERSION
	.align		4
        /*0000*/ 	.byte	0x04, 0x37
        /*0002*/ 	.short	(.L_9 - .L_8)
.L_8:
        /*0004*/ 	.word	0x0000007c


	//----- nvinfo : EIATTR_KPARAM_INFO
	.align		4
.L_9:
        /*0008*/ 	.byte	0x04, 0x17
        /*000a*/ 	.short	(.L_11 - .L_10)
.L_10:
        /*000c*/ 	.word	0x00000000
        /*0010*/ 	.short	0x0003
        /*0012*/ 	.short	0x0018
        /*0014*/ 	.byte	0x00, 0xf0, 0x11, 0x00


	//----- nvinfo : EIATTR_KPARAM_INFO
	.align		4
.L_11:
        /*0018*/ 	.byte	0x04, 0x17
        /*001a*/ 	.short	(.L_13 - .L_12)
.L_12:
        /*001c*/ 	.word	0x00000000
        /*0020*/ 	.short	0x0002
        /*0022*/ 	.short	0x0010
        /*0024*/ 	.byte	0x00, 0xf4, 0x21, 0x00


	//----- nvinfo : EIATTR_KPARAM_INFO
	.align		4
.L_13:
        /*0028*/ 	.byte	0x04, 0x17
        /*002a*/ 	.short	(.L_15 - .L_14)
.L_14:
        /*002c*/ 	.word	0x00000000
        /*0030*/ 	.short	0x0001
        /*0032*/ 	.short	0x0008
        /*0034*/ 	.byte	0x00, 0xf4, 0x21, 0x00


	//----- nvinfo : EIATTR_KPARAM_INFO
	.align		4
.L_15:
        /*0038*/ 	.byte	0x04, 0x17
        /*003a*/ 	.short	(.L_17 - .L_16)
.L_16:
        /*003c*/ 	.word	0x00000000
        /*0040*/ 	.short	0x0000
        /*0042*/ 	.short	0x0000
        /*0044*/ 	.byte	0x00, 0xf4, 0x21, 0x00


	//----- nvinfo : EIATTR_SPARSE_MMA_MASK
	.align		4
.L_17:
        /*0048*/ 	.byte	0x03, 0x50
        /*004a*/ 	.short	0x0000


	//----- nvinfo : EIATTR_MAXREG_COUNT
	.align		4
        /*004c*/ 	.byte	0x03, 0x1b
        /*004e*/ 	.short	0x00ff


	//----- nvinfo : EIATTR_EXIT_INSTR_OFFSETS
	.align		4
        /*0050*/ 	.byte	0x04, 0x1c
        /*0052*/ 	.short	(.L_19 - .L_18)


	//   ....[0]....
.L_18:
        /*0054*/ 	.word	0x000001b0


	//----- nvinfo : EIATTR_REQNTID
	.align		4
.L_19:
        /*0058*/ 	.byte	0x04, 0x10
        /*005a*/ 	.short	(.L_21 - .L_20)
.L_20:
        /*005c*/ 	.word	0x00000080
        /*0060*/ 	.word	0x00000001
        /*0064*/ 	.word	0x00000001


	//----- nvinfo : EIATTR_CBANK_PARAM_SIZE
	.align		4
.L_21:
        /*0068*/ 	.byte	0x03, 0x19
        /*006a*/ 	.short	0x001c


	//----- nvinfo : EIATTR_PARAM_CBANK
	.align		4
        /*006c*/ 	.byte	0x04, 0x0a
        /*006e*/ 	.short	(.L_23 - .L_22)
	.align		4
.L_22:
        /*0070*/ 	.word	index@(.nv.constant0.triton_poi_fused_relu_threshold_backward_9)
        /*0074*/ 	.short	0x0210
        /*0076*/ 	.short	0x001c


	//----- nvinfo : EIATTR_SW_WAR
	.align		4
.L_23:
        /*0078*/ 	.byte	0x04, 0x36
        /*007a*/ 	.short	(.L_25 - .L_24)
.L_24:
        /*007c*/ 	.word	0x00000008
.L_25:


//--------------------- .nv.callgraph             --------------------------
	.section	.nv.callgraph,"",@"SHT_CUDA_CALLGRAPH"
	.align	4
	.sectionentsize	8
	.align		4
        /*0000*/ 	.word	0x00000000
	.align		4
        /*0004*/ 	.word	0xffffffff
	.align		4
        /*0008*/ 	.word	0x00000000
	.align		4
        /*000c*/ 	.word	0xfffffffe
	.align		4
        /*0010*/ 	.word	0x00000000
	.align		4
        /*0014*/ 	.word	0xfffffffd
	.align		4
        /*0018*/ 	.word	0x00000000
	.align		4
        /*001c*/ 	.word	0xfffffffc


//--------------------- .text.triton_poi_fused_relu_threshold_backward_9 --------------------------
	.section	.text.triton_poi_fused_relu_threshold_backward_9,"ax",@progbits
	.align	128
        .global         triton_poi_fused_relu_threshold_backward_9
        .type           triton_poi_fused_relu_threshold_backward_9,@function
        .size           triton_poi_fused_relu_threshold_backward_9,(.L_x_1 - triton_poi_fused_relu_threshold_backward_9)
        .other          triton_poi_fused_relu_threshold_backward_9,@"STO_CUDA_ENTRY STV_DEFAULT"
triton_poi_fused_relu_threshold_backward_9:
.text.triton_poi_fused_relu_threshold_backward_9:
[----:B------:R-:W-:Y:S01]  /*0000*/  LDC R1, c[0x0][0x28] ;  /* 0x00000a00ff017b82 */ /* 0x000fe20000000800 */
[----:B------:R-:W1:Y:S07]  /*0010*/  S2R R0, SR_TID.X ;  /* 0x0000000000007919 */ /* 0x000e6e0000002100 */
[----:B------:R-:W2:Y:S01]  /*0020*/  LDC.64 R4, c[0x0][0x218] ;  /* 0x00008600ff047b82 */ /* 0x000ea20000000a00 */
[----:B------:R-:W-:Y:S01]  /*0030*/  ULDC.64 UR4, c[0x0][0x208] ;  /* 0x0000820000047ab9 */ /* 0x000fe20000000a00 */
[----:B------:R-:W-:Y:S01]  /*0040*/  ULDC.64 UR6, c[0x0][0x220] ;  /* 0x0000880000067ab9 */ /* 0x000fe20000000a00 */
[----:B------:R-:W3:Y:S05]  /*0050*/  S2R R7, SR_CTAID.X ;  /* 0x0000000000077919 */ /* 0x000eea0000002500 */
[----:B------:R-:W4:Y:S01]  /*0060*/  LDC.64 R2, c[0x0][0x210] ;  /* 0x00008400ff027b82 */ /* 0x000f220000000a00 */
[----:B-1----:R-:W-:-:S02]  /*0070*/  LOP3.LUT R0, R0, 0x7f, RZ, 0xc0, !PT ;  /* 0x0000007f00007812 */ /* 0x002fc400078ec0ff */
[----:B---3--:R-:W-:-:S03]  /*0080*/  SHF.R.S32.HI R6, RZ, 0x18, R7 ;  /* 0x00000018ff067819 */ /* 0x008fc60000011407 */
[----:B------:R-:W-:Y:S01]  /*0090*/  IMAD R7, R7, 0x80, R0 ;  /* 0x0000008007077824 */ /* 0x000fe200078e0200 */
[----:B------:R-:W-:-:S03]  /*00a0*/  SGXT R0, R6, 0x1 ;  /* 0x000000010600781a */ /* 0x000fc60000000200 */
[----:B----4-:R-:W-:Y:S01]  /*00b0*/  IMAD.WIDE R2, R7, 0x4, R2 ;  /* 0x0000000407027825 */ /* 0x010fe200078e0202 */
[----:B------:R-:W-:-:S04]  /*00c0*/  LEA.HI R0, R0, R7, RZ, 0xb ;  /* 0x0000000700007211 */ /* 0x000fc800078f58ff */
[----:B------:R-:W-:-:S05]  /*00d0*/  LOP3.LUT R0, R0, 0xfffff800, RZ, 0xc0, !PT ;  /* 0xfffff80000007812 */ /* 0x000fca00078ec0ff */
[----:B------:R-:W-:Y:S02]  /*00e0*/  IMAD.IADD R9, R7, 0x1, -R0 ;  /* 0x0000000107097824 */ /* 0x000fe400078e0a00 */
[----:B------:R-:W3:Y:S02]  /*00f0*/  LDG.E R0, desc[UR4][R2.64] ;  /* 0x0000000402007981 */ /* 0x000ee4000c1e1900 */
[----:B--2---:R-:W-:-:S06]  /*0100*/  IMAD.WIDE R4, R9, 0x4, R4 ;  /* 0x0000000409047825 */ /* 0x004fcc00078e0204 */
[----:B------:R-:W3:Y:S02]  /*0110*/  LDG.E.EL R5, desc[UR4][R4.64] ;  /* 0x0000000404057981 */ /* 0x000ee4000c2e1900 */
[C---:B---3--:R-:W-:Y:S01]  /*0120*/  FADD R6, R0.reuse, R5 ;  /* 0x0000000500067221 */ /* 0x048fe20000000000 */
[----:B------:R-:W-:-:S04]  /*0130*/  FSETP.GEU.AND P0, PT, R0, -R5, PT ;  /* 0x800000050000720b */ /* 0x000fc80003f0e000 */
[----:B------:R-:W-:Y:S02]  /*0140*/  FSEL R9, R6, RZ, P0 ;  /* 0x000000ff06097208 */ /* 0x000fe40000000000 */
[----:B------:R-:W-:Y:S02]  /*0150*/  IADD3 R6, P1, R7, UR6, RZ ;  /* 0x0000000607067c10 */ /* 0x000fe4000ff3e0ff */
[----:B------:R-:W-:Y:S02]  /*0160*/  FSETP.GTU.AND P0, PT, R9, RZ, PT ;  /* 0x000000ff0900720b */ /* 0x000fe40003f0c000 */
[----:B------:R-:W-:Y:S02]  /*0170*/  LEA.HI.X.SX32 R7, R7, UR7, 0x1, P1 ;  /* 0x0000000707077c11 */ /* 0x000fe400088f0eff */
[----:B------:R-:W-:Y:S01]  /*0180*/  SEL R11, RZ, 0x1, P0 ;  /* 0x00000001ff0b7807 */ /* 0x000fe20000000000 */
[----:B------:R-:W-:Y:S04]  /*0190*/  STG.E desc[UR4][R2.64], R9 ;  /* 0x0000000902007986 */ /* 0x000fe8000c101904 */
[----:B------:R-:W-:Y:S01]  /*01a0*/  STG.E.U8 desc[UR4][R6.64], R11 ;  /* 0x0000000b06007986 */ /* 0x000fe2000c101104 */
[----:B------:R-:W-:Y:S05]  /*01b0*/  EXIT ;  /* 0x000000000000794d */ /* 0x000fea0003800000 */
.L_x_0:
[----:B------:R-:W-:-:S00]  /*01c0*/  BRA `(.L_x_0) ;  /* 0xfffffffc00fc7947 */ /* 0x000fc0000383ffff */
[----:B------:R-:W-:-:S00]  /*01d0*/  NOP ;  /* 0x0000000000007918 */ /* 0x000fc00000000000 */
        /* <DEDUP_REMOVED lines=10> */
.L_x_1:


//--------------------- .nv.constant0.triton_poi_fused_relu_threshold_backward_9 --------------------------
	.section	.nv.constant0.triton_poi_fused_relu_threshold_backward_9,"a",@progbits
	.sectionflags	@""
	.align	4
.nv.constant0.triton_poi_fused_relu_threshold_backward_9:
	.zero		556
